	.headerflags	@"EF_CUDA_TEXMODE_UNIFIED EF_CUDA_64BIT_ADDRESS EF_CUDA_ACCELERATORS EF_CUDA_SM90 EF_CUDA_VIRTUAL_SM(EF_CUDA_SM90)"
	.elftype	@"ET_EXEC"


//--------------------- .nv.info                  --------------------------
	.section	.nv.info,"",@"SHT_CUDA_INFO"
	.align	4


	//----- nvinfo : EIATTR_REGCOUNT
	.align		4
        /*0000*/ 	.byte	0x04, 0x2f
        /*0002*/ 	.short	(.L_1 - .L_0)
	.align		4
.L_0:
        /*0004*/ 	.word	index@(triton_poi_fused_convolution_div_max_pool2d_with_indices_relu_sub_9)
        /*0008*/ 	.word	0x0000001f


	//----- nvinfo : EIATTR_MIN_STACK_SIZE
	.align		4
.L_1:
        /*000c*/ 	.byte	0x04, 0x12
        /*000e*/ 	.short	(.L_3 - .L_2)
	.align		4
.L_2:
        /*0010*/ 	.word	index@(triton_poi_fused_convolution_div_max_pool2d_with_indices_relu_sub_9)
        /*0014*/ 	.word	0x00000000


	//----- nvinfo : EIATTR_FRAME_SIZE
	.align		4
.L_3:
        /*0018*/ 	.byte	0x04, 0x11
        /*001a*/ 	.short	(.L_5 - .L_4)
	.align		4
.L_4:
        /*001c*/ 	.word	index@(triton_poi_fused_convolution_div_max_pool2d_with_indices_relu_sub_9)
        /*0020*/ 	.word	0x00000000


	//----- nvinfo : EIATTR_MIN_STACK_SIZE
	.align		4
.L_5:
        /*0024*/ 	.byte	0x04, 0x12
        /*0026*/ 	.short	(.L_7 - .L_6)
	.align		4
.L_6:
        /*0028*/ 	.word	index@(triton_poi_fused_convolution_div_max_pool2d_with_indices_relu_sub_9)
        /*002c*/ 	.word	0x00000000
.L_7:


//--------------------- .nv.info.triton_poi_fused_convolution_div_max_pool2d_with_indices_relu_sub_9 --------------------------
	.section	.nv.info.triton_poi_fused_convolution_div_max_pool2d_with_indices_relu_sub_9,"",@"SHT_CUDA_INFO"
	.sectionflags	@""
	.align	4


	//----- nvinfo : EIATTR_CUDA_API_VERSION
	.align		4
        /*0000*/ 	.byte	0x04, 0x37
        /*0002*/ 	.short	(.L_9 - .L_8)
.L_8:
        /*0004*/ 	.word	0x0000007c


	//----- nvinfo : EIATTR_KPARAM_INFO
	.align		4
.L_9:
        /*0008*/ 	.byte	0x04, 0x17
        /*000a*/ 	.short	(.L_11 - .L_10)
.L_10:
        /*000c*/ 	.word	0x00000000
        /*0010*/ 	.short	0x0003
        /*0012*/ 	.short	0x0014
        /*0014*/ 	.byte	0x00, 0xf0, 0x11, 0x00


	//----- nvinfo : EIATTR_KPARAM_INFO
	.align		4
.L_11:
        /*0018*/ 	.byte	0x04, 0x17
        /*001a*/ 	.short	(.L_13 - .L_12)
.L_12:
        /*001c*/ 	.word	0x00000000
        /*0020*/ 	.short	0x0002
        /*0022*/ 	.short	0x0010
        /*0024*/ 	.byte	0x00, 0xf0, 0x11, 0x00


	//----- nvinfo : EIATTR_KPARAM_INFO
	.align		4
.L_13:
        /*0028*/ 	.byte	0x04, 0x17
        /*002a*/ 	.short	(.L_15 - .L_14)
.L_14:
        /*002c*/ 	.word	0x00000000
        /*0030*/ 	.short	0x0001
        /*0032*/ 	.short	0x0008
        /*0034*/ 	.byte	0x00, 0xf4, 0x21, 0x00


	//----- nvinfo : EIATTR_KPARAM_INFO
	.align		4
.L_15:
        /*0038*/ 	.byte	0x04, 0x17
        /*003a*/ 	.short	(.L_17 - .L_16)
.L_16:
        /*003c*/ 	.word	0x00000000
        /*0040*/ 	.short	0x0000
        /*0042*/ 	.short	0x0000
        /*0044*/ 	.byte	0x00, 0xf4, 0x21, 0x00


	//----- nvinfo : EIATTR_SPARSE_MMA_MASK
	.align		4
.L_17:
        /*0048*/ 	.byte	0x03, 0x50
        /*004a*/ 	.short	0x0000


	//----- nvinfo : EIATTR_MAXREG_COUNT
	.align		4
        /*004c*/ 	.byte	0x03, 0x1b
        /*004e*/ 	.short	0x00ff


	//----- nvinfo : EIATTR_EXIT_INSTR_OFFSETS
	.align		4
        /*0050*/ 	.byte	0x04, 0x1c
        /*0052*/ 	.short	(.L_19 - .L_18)


	//   ....[0]....
.L_18:
        /*0054*/ 	.word	0x000005e0


	//   ....[1]....
        /*0058*/ 	.word	0x00000630


	//----- nvinfo : EIATTR_REQNTID
	.align		4
.L_19:
        /*005c*/ 	.byte	0x04, 0x10
        /*005e*/ 	.short	(.L_21 - .L_20)
.L_20:
        /*0060*/ 	.word	0x00000080
        /*0064*/ 	.word	0x00000001
        /*0068*/ 	.word	0x00000001


	//----- nvinfo : EIATTR_CBANK_PARAM_SIZE
	.align		4
.L_21:
        /*006c*/ 	.byte	0x03, 0x19
        /*006e*/ 	.short	0x0018


	//----- nvinfo : EIATTR_PARAM_CBANK
	.align		4
        /*0070*/ 	.byte	0x04, 0x0a
        /*0072*/ 	.short	(.L_23 - .L_22)
	.align		4
.L_22:
        /*0074*/ 	.word	index@(.nv.constant0.triton_poi_fused_convolution_div_max_pool2d_with_indices_relu_sub_9)
        /*0078*/ 	.short	0x0210
        /*007a*/ 	.short	0x0018


	//----- nvinfo : EIATTR_SW_WAR
	.align		4
.L_23:
        /*007c*/ 	.byte	0x04, 0x36
        /*007e*/ 	.short	(.L_25 - .L_24)
.L_24:
        /*0080*/ 	.word	0x00000008
.L_25:


//--------------------- .nv.callgraph             --------------------------
	.section	.nv.callgraph,"",@"SHT_CUDA_CALLGRAPH"
	.align	4
	.sectionentsize	8
	.align		4
        /*0000*/ 	.word	0x00000000
	.align		4
        /*0004*/ 	.word	0xffffffff
	.align		4
        /*0008*/ 	.word	0x00000000
	.align		4
        /*000c*/ 	.word	0xfffffffe
	.align		4
        /*0010*/ 	.word	0x00000000
	.align		4
        /*0014*/ 	.word	0xfffffffd
	.align		4
        /*0018*/ 	.word	0x00000000
	.align		4
        /*001c*/ 	.word	0xfffffffc


//--------------------- .text.triton_poi_fused_convolution_div_max_pool2d_with_indices_relu_sub_9 --------------------------
	.section	.text.triton_poi_fused_convolution_div_max_pool2d_with_indices_relu_sub_9,"ax",@progbits
	.sectionflags	@"SHF_BARRIERS=1"
	.align	128
        .global         triton_poi_fused_convolution_div_max_pool2d_with_indices_relu_sub_9
        .type           triton_poi_fused_convolution_div_max_pool2d_with_indices_relu_sub_9,@function
        .size           triton_poi_fused_convolution_div_max_pool2d_with_indices_relu_sub_9,(.L_x_1 - triton_poi_fused_convolution_div_max_pool2d_with_indices_relu_sub_9)
        .other          triton_poi_fused_convolution_div_max_pool2d_with_indices_relu_sub_9,@"STO_CUDA_ENTRY STV_DEFAULT"
triton_poi_fused_convolution_div_max_pool2d_with_indices_relu_sub_9:
.text.triton_poi_fused_convolution_div_max_pool2d_with_indices_relu_sub_9:
[----:B------:R-:W0:Y:S01]  /*0000*/  LDC R1, c[0x0][0x28] ;  /* 0x00000a00ff017b82 */ /* 0x000e220000000800 */
[----:B------:R-:W1:Y:S07]  /*0010*/  S2R R0, SR_CTAID.X ;  /* 0x0000000000007919 */ /* 0x000e6e0000002500 */
[----:B------:R-:W2:Y:S01]  /*0020*/  LDC.64 R14, c[0x0][0x210] ;  /* 0x00008400ff0e7b82 */ /* 0x000ea20000000a00 */
[----:B------:R-:W-:Y:S01]  /*0030*/  IMAD.MOV.U32 R19, RZ, RZ, RZ ;  /* 0x000000ffff137224 */ /* 0x000fe200078e00ff */
[----:B------:R-:W-:Y:S01]  /*0040*/  ULDC.64 UR6, c[0x0][0x208] ;  /* 0x0000820000067ab9 */ /* 0x000fe20000000a00 */
[----:B------:R-:W3:Y:S01]  /*0050*/  S2R R21, SR_TID.X ;  /* 0x0000000000157919 */ /* 0x000ee20000002100 */
[----:B------:R-:W4:Y:S01]  /*0060*/  S2R R18, SR_CTAID.Y ;  /* 0x0000000000127919 */ /* 0x000f220000002600 */
[----:B------:R-:W-:-:S02]  /*0070*/  IMAD.MOV.U32 R20, RZ, RZ, RZ ;  /* 0x000000ffff147224 */ /* 0x000fc400078e00ff */
[----:B-1----:R-:W-:Y:S01]  /*0080*/  IMAD.SHL.U32 R0, R0, 0x10, RZ ;  /* 0x0000001000007824 */ /* 0x002fe200078e00ff */
[----:B---3--:R-:W-:-:S04]  /*0090*/  SHF.R.U32.HI R17, RZ, 0x4, R21 ;  /* 0x00000004ff117819 */ /* 0x008fc80000011615 */
[----:B------:R-:W-:Y:S01]  /*00a0*/  LOP3.LUT R6, R0, 0xf, R21, 0xf8, !PT ;  /* 0x0000000f00067812 */ /* 0x000fe200078ef815 */
[----:B----4-:R-:W-:Y:S01]  /*00b0*/  IMAD.SHL.U32 R16, R18, 0x40, RZ ;  /* 0x0000004012107824 */ /* 0x010fe200078e00ff */
[----:B------:R-:W-:Y:S02]  /*00c0*/  SGXT.U32 R17, R17, 0x3 ;  /* 0x000000031111781a */ /* 0x000fe40000000000 */
[----:B------:R-:W-:Y:S02]  /*00d0*/  ISETP.GE.AND P0, PT, R6, 0x9, PT ;  /* 0x000000090600780c */ /* 0x000fe40003f06270 */
[----:B------:R-:W-:Y:S02]  /*00e0*/  LOP3.LUT R2, R16, R17, RZ, 0xfc, !PT ;  /* 0x0000001110027212 */ /* 0x000fe400078efcff */
[----:B------:R-:W-:Y:S02]  /*00f0*/  LOP3.LUT R3, R16, 0x8, R17, 0xfe, !PT ;  /* 0x0000000810037812 */ /* 0x000fe400078efe11 */
[----:B------:R-:W-:Y:S01]  /*0100*/  LOP3.LUT R4, R16, 0x10, R17, 0xfe, !PT ;  /* 0x0000001010047812 */ /* 0x000fe200078efe11 */
[--C-:B------:R-:W-:Y:S01]  /*0110*/  IMAD R27, R2, 0x9, R6.reuse ;  /* 0x00000009021b7824 */ /* 0x100fe200078e0206 */
        /* <DEDUP_REMOVED lines=9> */
[----:B------:R-:W-:-:S02]  /*01b0*/  IMAD R11, R11, 0x9, R6 ;  /* 0x000000090b0b7824 */ /* 0x000fc400078e0206 */
[--C-:B------:R-:W-:Y:S02]  /*01c0*/  IMAD R13, R13, 0x9, R6.reuse ;  /* 0x000000090d0d7824 */ /* 0x100fe400078e0206 */
[----:B------:R-:W-:Y:S02]  /*01d0*/  IMAD R23, R23, 0x9, R6 ;  /* 0x0000000917177824 */ /* 0x000fe400078e0206 */
[----:B--2---:R-:W-:-:S04]  /*01e0*/  IMAD.WIDE R26, R27, 0x4, R14 ;  /* 0x000000041b1a7825 */ /* 0x004fc800078e020e */
[--C-:B------:R-:W-:Y:S01]  /*01f0*/  IMAD.WIDE R2, R3, 0x4, R14.reuse ;  /* 0x0000000403027825 */ /* 0x100fe200078e020e */
[----:B------:R1:W2:Y:S01]  /*0200*/  @!P0 LDG.E.EL R19, desc[UR6][R26.64] ;  /* 0x000000061a138981 */ /* 0x0002a2000c2e1900 */
[----:B------:R-:W-:Y:S02]  /*0210*/  CS2R R24, SRZ ;  /* 0x0000000000187805 */ /* 0x000fe4000001ff00 */
[--C-:B------:R-:W-:Y:S01]  /*0220*/  IMAD.WIDE R4, R5, 0x4, R14.reuse ;  /* 0x0000000405047825 */ /* 0x100fe200078e020e */
[----:B------:R3:W4:Y:S03]  /*0230*/  @!P0 LDG.E.EL R20, desc[UR6][R2.64] ;  /* 0x0000000602148981 */ /* 0x000726000c2e1900 */
[----:B------:R-:W-:-:S04]  /*0240*/  IMAD.WIDE R6, R7, 0x4, R14 ;  /* 0x0000000407067825 */ /* 0x000fc800078e020e */
[----:B------:R-:W-:-:S04]  /*0250*/  IMAD.WIDE R8, R9, 0x4, R14 ;  /* 0x0000000409087825 */ /* 0x000fc800078e020e */
[----:B------:R-:W-:-:S04]  /*0260*/  IMAD.WIDE R10, R11, 0x4, R14 ;  /* 0x000000040b0a7825 */ /* 0x000fc800078e020e */
[--C-:B------:R-:W-:Y:S01]  /*0270*/  IMAD.WIDE R12, R13, 0x4, R14.reuse ;  /* 0x000000040d0c7825 */ /* 0x100fe200078e020e */
[----:B-1----:R-:W-:Y:S01]  /*0280*/  CS2R R26, SRZ ;  /* 0x00000000001a7805 */ /* 0x002fe2000001ff00 */
[----:B------:R-:W5:Y:S02]  /*0290*/  @!P0 LDG.E.EL R24, desc[UR6][R6.64] ;  /* 0x0000000606188981 */ /* 0x000f64000c2e1900 */
[----:B------:R-:W-:Y:S01]  /*02a0*/  IMAD.WIDE R14, R23, 0x4, R14 ;  /* 0x00000004170e7825 */ /* 0x000fe200078e020e */
[----:B------:R-:W-:Y:S01]  /*02b0*/  HFMA2.MMA R23, -RZ, RZ, 0, 0 ;  /* 0x00000000ff177435 */ /* 0x000fe200000001ff */
[----:B------:R-:W5:Y:S02]  /*02c0*/  @!P0 LDG.E.EL R25, desc[UR6][R10.64] ;  /* 0x000000060a198981 */ /* 0x000f64000c2e1900 */
[----:B------:R-:W-:Y:S02]  /*02d0*/  IMAD.MOV.U32 R22, RZ, RZ, RZ ;  /* 0x000000ffff167224 */ /* 0x000fe400078e00ff */
[----:B------:R-:W5:Y:S04]  /*02e0*/  @!P0 LDG.E.EL R27, desc[UR6][R12.64] ;  /* 0x000000060c1b8981 */ /* 0x000f68000c2e1900 */
[----:B------:R-:W5:Y:S04]  /*02f0*/  @!P0 LDG.E.EL R22, desc[UR6][R4.64] ;  /* 0x0000000604168981 */ /* 0x000f68000c2e1900 */
[----:B------:R1:W5:Y:S04]  /*0300*/  @!P0 LDG.E.EL R23, desc[UR6][R8.64] ;  /* 0x0000000608178981 */ /* 0x000368000c2e1900 */
[----:B------:R-:W5:Y:S01]  /*0310*/  @!P0 LDG.E.EL R26, desc[UR6][R14.64] ;  /* 0x000000060e1a8981 */ /* 0x000f62000c2e1900 */
[----:B------:R-:W1:Y:S01]  /*0320*/  S2UR UR5, SR_CgaCtaId ;  /* 0x00000000000579c3 */ /* 0x000e620000008800 */
[----:B---3--:R-:W-:Y:S01]  /*0330*/  IMAD.SHL.U32 R2, R21, 0x40, RZ ;  /* 0x0000004015027824 */ /* 0x008fe200078e00ff */
[----:B------:R-:W-:-:S04]  /*0340*/  UMOV UR4, 0x400 ;  /* 0x0000040000047882 */ /* 0x000fc80000000000 */
[----:B------:R-:W-:-:S04]  /*0350*/  LOP3.LUT R2, R2, 0x3c0, RZ, 0xc0, !PT ;  /* 0x000003c002027812 */ /* 0x000fc800078ec0ff */
[----:B------:R-:W-:Y:S01]  /*0360*/  LOP3.LUT R3, R2, R17, RZ, 0xfc, !PT ;  /* 0x0000001102037212 */ /* 0x000fe200078efcff */
[----:B01----:R-:W-:-:S06]  /*0370*/  UPRMT UR4, UR5, 0x654, UR4 ;  /* 0x0000065405047896 */ /* 0x003fcc0008000004 */
[----:B------:R-:W-:-:S05]  /*0380*/  LEA.HI R2, R2, UR4, RZ, 0x1e ;  /* 0x0000000402027c11 */ /* 0x000fca000f8ff0ff */
[----:B------:R-:W-:Y:S01]  /*0390*/  IMAD R28, R3, 0x4, R2 ;  /* 0x00000004031c7824 */ /* 0x000fe200078e0202 */
[C---:B------:R-:W-:Y:S01]  /*03a0*/  LOP3.LUT R2, R21.reuse, 0x70, RZ, 0xc0, !PT ;  /* 0x0000007015027812 */ /* 0x040fe200078ec0ff */
[----:B------:R-:W-:-:S03]  /*03b0*/  IMAD.SHL.U32 R21, R21, 0x4, RZ ;  /* 0x0000000415157824 */ /* 0x000fc600078e00ff */
[----:B------:R-:W-:Y:S02]  /*03c0*/  IADD3 R3, R2, UR4, RZ ;  /* 0x0000000402037c10 */ /* 0x000fe4000fffe0ff */
[----:B------:R-:W-:-:S05]  /*03d0*/  LOP3.LUT R8, R21, 0x1fc, RZ, 0xc0, !PT ;  /* 0x000001fc15087812 */ /* 0x000fca00078ec0ff */
[----:B------:R-:W-:Y:S01]  /*03e0*/  IMAD R4, R8, 0x4, R3 ;  /* 0x0000000408047824 */ /* 0x000fe200078e0203 */
[----:B------:R-:W-:Y:S02]  /*03f0*/  SHF.R.S32.HI R3, RZ, 0x19, R18 ;  /* 0x00000019ff037819 */ /* 0x000fe40000011412 */
[----:B------:R-:W-:Y:S02]  /*0400*/  LOP3.LUT R16, R16, 0x3c, R21, 0xf8, !PT ;  /* 0x0000003c10107812 */ /* 0x000fe400078ef815 */
[----:B------:R-:W-:-:S04]  /*0410*/  SGXT R3, R3, 0x1 ;  /* 0x000000010303781a */ /* 0x000fc80000000200 */
[----:B------:R-:W-:Y:S02]  /*0420*/  LEA.HI R9, R3, R16, RZ, 0x7 ;  /* 0x0000001003097211 */ /* 0x000fe400078f38ff */
[----:B------:R-:W0:Y:S02]  /*0430*/  LDC.64 R2, c[0x0][0x218] ;  /* 0x00008600ff027b82 */ /* 0x000e240000000a00 */
[----:B------:R-:W-:Y:S02]  /*0440*/  LOP3.LUT R11, R9, 0xffffff80, RZ, 0xc0, !PT ;  /* 0xffffff80090b7812 */ /* 0x000fe400078ec0ff */
[----:B------:R-:W-:Y:S02]  /*0450*/  SHF.R.S32.HI R10, RZ, 0x7, R9 ;  /* 0x00000007ff0a7819 */ /* 0x000fe40000011409 */
[----:B------:R-:W-:Y:S01]  /*0460*/  LOP3.LUT R9, R0, R17, RZ, 0xfc, !PT ;  /* 0x0000001100097212 */ /* 0x000fe200078efcff */
[----:B------:R-:W-:Y:S01]  /*0470*/  IMAD.IADD R11, R16, 0x1, -R11 ;  /* 0x00000001100b7824 */ /* 0x000fe200078e0a0b */
[----:B------:R-:W-:-:S02]  /*0480*/  LOP3.LUT R0, R0, 0x8, R17, 0xfe, !PT ;  /* 0x0000000800007812 */ /* 0x000fc400078efe11 */
[----:B------:R-:W-:Y:S01]  /*0490*/  LOP3.LUT R13, R8, 0x200, RZ, 0xfc, !PT ;  /* 0x00000200080d7812 */ /* 0x000fe200078efcff */
[----:B------:R-:W-:Y:S01]  /*04a0*/  IMAD R12, R10, 0x480, R11 ;  /* 0x000004800a0c7824 */ /* 0x000fe200078e020b */
[C---:B------:R-:W-:Y:S02]  /*04b0*/  ISETP.GE.AND P1, PT, R9.reuse, 0x9, PT ;  /* 0x000000090900780c */ /* 0x040fe40003f26270 */
[----:B------:R-:W-:Y:S01]  /*04c0*/  ISETP.GE.AND P0, PT, R0, 0x9, PT ;  /* 0x000000090000780c */ /* 0x000fe20003f06270 */
[----:B------:R-:W-:Y:S01]  /*04d0*/  IMAD R11, R9, 0x80, R12 ;  /* 0x00000080090b7824 */ /* 0x000fe200078e020c */
[----:B------:R-:W-:-:S04]  /*04e0*/  SHF.R.U32.HI R13, RZ, 0x2, R13 ;  /* 0x00000002ff0d7819 */ /* 0x000fc8000001160d */
[----:B------:R-:W-:Y:S01]  /*04f0*/  LOP3.LUT R13, R13, 0xf0, RZ, 0xc0, !PT ;  /* 0x000000f00d0d7812 */ /* 0x000fe200078ec0ff */
[----:B0-----:R-:W-:-:S03]  /*0500*/  IMAD.WIDE R10, R11, 0x4, R2 ;  /* 0x000000040b0a7825 */ /* 0x001fc600078e0202 */
[----:B------:R-:W-:-:S05]  /*0510*/  IADD3 R13, R13, UR4, RZ ;  /* 0x000000040d0d7c10 */ /* 0x000fca000fffe0ff */
[----:B------:R-:W-:Y:S01]  /*0520*/  IMAD R13, R8, 0x4, R13 ;  /* 0x00000004080d7824 */ /* 0x000fe200078e020d */
[----:B--2---:R-:W-:Y:S04]  /*0530*/  STS [R28], R19 ;  /* 0x000000131c007388 */ /* 0x004fe80000000800 */
[----:B----4-:R-:W-:Y:S04]  /*0540*/  STS [R28+0x20], R20 ;  /* 0x000020141c007388 */ /* 0x010fe80000000800 */
[----:B-----5:R-:W-:Y:S04]  /*0550*/  STS [R28+0x60], R24 ;  /* 0x000060181c007388 */ /* 0x020fe80000000800 */
[----:B------:R-:W-:Y:S04]  /*0560*/  STS [R28+0xa0], R25 ;  /* 0x0000a0191c007388 */ /* 0x000fe80000000800 */
[----:B------:R-:W-:Y:S04]  /*0570*/  STS [R28+0xc0], R27 ;  /* 0x0000c01b1c007388 */ /* 0x000fe80000000800 */
[----:B------:R-:W-:Y:S04]  /*0580*/  STS [R28+0x40], R22 ;  /* 0x000040161c007388 */ /* 0x000fe80000000800 */
[----:B------:R-:W-:Y:S04]  /*0590*/  STS [R28+0x80], R23 ;  /* 0x000080171c007388 */ /* 0x000fe80000000800 */
[----:B------:R-:W-:Y:S01]  /*05a0*/  STS [R28+0xe0], R26 ;  /* 0x0000e01a1c007388 */ /* 0x000fe20000000800 */
[----:B------:R-:W-:Y:S06]  /*05b0*/  BAR.SYNC.DEFER_BLOCKING 0x0 ;  /* 0x0000000000007b1d */ /* 0x000fec0000010000 */
[----:B------:R-:W0:Y:S04]  /*05c0*/  LDS.128 R4, [R4] ;  /* 0x0000000004047984 */ /* 0x000e280000000c00 */
[----:B0-----:R0:W-:Y:S02]  /*05d0*/  @!P1 STG.E.128 desc[UR6][R10.64], R4 ;  /* 0x000000040a009986 */ /* 0x0011e4000c101d06 */
[----:B0-----:R-:W-:Y:S05]  /*05e0*/  @P0 EXIT ;  /* 0x000000000000094d */ /* 0x001fea0003800000 */
[----:B0-----:R-:W0:Y:S01]  /*05f0*/  LDS.128 R8, [R13+0x800] ;  /* 0x000800000d087984 */ /* 0x001e220000000c00 */
[----:B------:R-:W-:-:S04]  /*0600*/  IMAD R5, R0, 0x80, R12 ;  /* 0x0000008000057824 */ /* 0x000fc800078e020c */
[----:B------:R-:W-:-:S05]  /*0610*/  IMAD.WIDE R2, R5, 0x4, R2 ;  /* 0x0000000405027825 */ /* 0x000fca00078e0202 */
[----:B0-----:R-:W-:Y:S01]  /*0620*/  STG.E.128 desc[UR6][R2.64], R8 ;  /* 0x0000000802007986 */ /* 0x001fe2000c101d06 */
[----:B------:R-:W-:Y:S05]  /*0630*/  EXIT ;  /* 0x000000000000794d */ /* 0x000fea0003800000 */
.L_x_0:
[----:B------:R-:W-:-:S00]  /*0640*/  BRA `(.L_x_0) ;  /* 0xfffffffc00fc7947 */ /* 0x000fc0000383ffff */
[----:B------:R-:W-:-:S00]  /*0650*/  NOP ;  /* 0x0000000000007918 */ /* 0x000fc00000000000 */
        /* <DEDUP_REMOVED lines=10> */
.L_x_1:


//--------------------- .nv.shared.triton_poi_fused_convolution_div_max_pool2d_with_indices_relu_sub_9 --------------------------
	.section	.nv.shared.triton_poi_fused_convolution_div_max_pool2d_with_indices_relu_sub_9,"aw",@nobits
	.sectionflags	@""
	.align	16
	.zero		1024


//--------------------- .nv.constant0.triton_poi_fused_convolution_div_max_pool2d_with_indices_relu_sub_9 --------------------------
	.section	.nv.constant0.triton_poi_fused_convolution_div_max_pool2d_with_indices_relu_sub_9,"a",@progbits
	.sectionflags	@""
	.align	4
.nv.constant0.triton_poi_fused_convolution_div_max_pool2d_with_indices_relu_sub_9:
	.zero		552
